//
// Generated by NVIDIA NVVM Compiler
//
// Compiler Build ID: CL-36424714
// Cuda compilation tools, release 13.0, V13.0.88
// Based on NVVM 20.0.0
//

.version 9.0
.target sm_100
.address_size 64

	// .globl	kernel

.visible .entry kernel(
	.param .u64 .ptr .align 1 kernel_param_0,
	.param .u64 .ptr .align 1 kernel_param_1,
	.param .u64 .ptr .align 1 kernel_param_2,
	.param .u64 .ptr .align 1 kernel_param_3,
	.param .u64 .ptr .align 1 kernel_param_4
)
{
	.reg .pred 	%p<6>;
	.reg .b16 	%rs<4>;
	.reg .b32 	%r<20>;
	.reg .b32 	%f<25>;
	.reg .b64 	%rd<15>;

	ld.param.u64 	%rd3, [kernel_param_0];
	ld.param.u64 	%rd4, [kernel_param_1];
	ld.param.u64 	%rd5, [kernel_param_2];
	ld.param.u64 	%rd6, [kernel_param_3];
	ld.param.u64 	%rd2, [kernel_param_4];
	cvta.to.global.u64 	%rd1, %rd3;
	cvta.to.global.u64 	%rd7, %rd5;
	cvta.to.global.u64 	%rd8, %rd6;
	cvta.to.global.u64 	%rd9, %rd4;
	mov.u32 	%r5, %ctaid.x;
	mov.u32 	%r6, %ntid.x;
	mov.u32 	%r7, %tid.x;
	mad.lo.s32 	%r8, %r5, %r6, %r7;
	mov.u32 	%r9, %ctaid.y;
	mov.u32 	%r10, %ntid.y;
	mov.u32 	%r11, %tid.y;
	mad.lo.s32 	%r12, %r9, %r10, %r11;
	ld.global.u32 	%r13, [%rd9];
	mad.lo.s32 	%r14, %r13, %r12, %r8;
	mul.lo.s32 	%r1, %r14, 3;
	cvt.rn.f32.u32 	%f12, %r8;
	cvt.rn.f32.s32 	%f13, %r13;
	div.rn.f32 	%f14, %f12, %f13;
	fma.rn.f32 	%f1, %f14, 0f40500000, 0fC0000000;
	ld.global.u32 	%r15, [%rd8];
	add.s32 	%r16, %r15, %r12;
	cvt.rn.f32.u32 	%f15, %r16;
	ld.global.u32 	%r17, [%rd7];
	cvt.rn.f32.s32 	%f16, %r17;
	div.rn.f32 	%f17, %f15, %f16;
	fma.rn.f32 	%f2, %f17, 0f40200000, 0fBFA00000;
	mov.b32 	%r19, 0;
	mov.f32 	%f21, 0f00000000;
	mov.f32 	%f22, %f21;
	mov.f32 	%f23, %f21;
	mov.f32 	%f24, %f21;
$L__BB0_1:
	sub.f32 	%f18, %f21, %f22;
	add.f32 	%f7, %f1, %f18;
	add.f32 	%f19, %f24, %f24;
	fma.rn.f32 	%f23, %f19, %f23, %f2;
	add.s32 	%r3, %r19, 1;
	mul.f32 	%f22, %f23, %f23;
	mul.f32 	%f21, %f7, %f7;
	add.f32 	%f20, %f21, %f22;
	setp.le.f32 	%p1, %f20, 0f40800000;
	setp.lt.u32 	%p2, %r19, 255;
	and.pred  	%p3, %p1, %p2;
	mov.u32 	%r19, %r3;
	mov.f32 	%f24, %f7;
	@%p3 bra 	$L__BB0_1;
	cvta.to.global.u64 	%rd10, %rd2;
	ld.global.u32 	%r18, [%rd10];
	setp.ge.s32 	%p4, %r1, %r18;
	@%p4 bra 	$L__BB0_6;
	setp.ne.s32 	%p5, %r3, 256;
	@%p5 bra 	$L__BB0_5;
	cvt.s64.s32 	%rd13, %r1;
	add.s64 	%rd14, %rd1, %rd13;
	mov.b16 	%rs2, 0;
	st.global.u8 	[%rd14], %rs2;
	mov.b16 	%rs3, 1;
	st.global.u8 	[%rd14+1], %rs3;
	st.global.u8 	[%rd14+2], %rs2;
	bra.uni 	$L__BB0_6;
$L__BB0_5:
	cvt.s64.s32 	%rd11, %r1;
	add.s64 	%rd12, %rd1, %rd11;
	mov.b16 	%rs1, 0;
	st.global.u8 	[%rd12], %rs1;
	st.global.u8 	[%rd12+1], %r3;
	st.global.u8 	[%rd12+2], %rs1;
$L__BB0_6:
	ret;

}


// ===== COMPILED SASS (sm_100) =====

	.target	sm_100

	.elftype	@"ET_EXEC"


//--------------------- .note.nv.tkinfo           --------------------------
	.section	.note.nv.tkinfo,"",@"SHT_NOTE"
	.sectionflags	@"SHF_NOTE_NV_TKINFO"
	.tkinfo
        /*0018*/ 	.word	0x00000002
        /*0030*/ 	.string	""
        /*0030*/ 	.string	"ptxas"
        /*0030*/ 	.string	"Cuda compilation tools, release 13.0, V13.0.88"
        /*0030*/ 	.string	"Build cuda_13.0.r13.0/compiler.36424714_0"
        /*0030*/ 	.string	"-arch sm_100 -m 64 "



//--------------------- .note.nv.cuinfo           --------------------------
	.section	.note.nv.cuinfo,"",@"SHT_NOTE"
	.sectionflags	@"SHF_NOTE_NV_CUINFO"
        /*0018*/ 	.short	0x0002
        /*001a*/ 	.short	0x0064
        /*001c*/ 	.short	0x0082
	.zero		2


//--------------------- .nv.info                  --------------------------
	.section	.nv.info,"",@"SHT_CUDA_INFO"
	.align	4


	//----- nvinfo : EIATTR_REGCOUNT
	.align		4
        /*0000*/ 	.byte	0x04, 0x2f
        /*0002*/ 	.short	(.L_1 - .L_0)
	.align		4
.L_0:
        /*0004*/ 	.word	index@(kernel)
        /*0008*/ 	.word	0x00000011


	//----- nvinfo : EIATTR_FRAME_SIZE
	.align		4
.L_1:
        /*000c*/ 	.byte	0x04, 0x11
        /*000e*/ 	.short	(.L_3 - .L_2)
	.align		4
.L_2:
        /*0010*/ 	.word	index@($__internal_0_$__cuda_sm3x_div_rn_noftz_f32_slowpath)
        /*0014*/ 	.word	0x00000000


	//----- nvinfo : EIATTR_FRAME_SIZE
	.align		4
.L_3:
        /*0018*/ 	.byte	0x04, 0x11
        /*001a*/ 	.short	(.L_5 - .L_4)
	.align		4
.L_4:
        /*001c*/ 	.word	index@(kernel)
        /*0020*/ 	.word	0x00000000


	//----- nvinfo : EIATTR_MIN_STACK_SIZE
	.align		4
.L_5:
        /*0024*/ 	.byte	0x04, 0x12
        /*0026*/ 	.short	(.L_7 - .L_6)
	.align		4
.L_6:
        /*0028*/ 	.word	index@(kernel)
        /*002c*/ 	.word	0x00000000
.L_7:


//--------------------- .nv.compat                --------------------------
	.section	.nv.compat,"",@"SHT_CUDA_COMPAT_INFO"
	.align	4
        /*0000*/ 	.byte	0x02, 0x09, 0x00, 0x00, 0x02, 0x02, 0x01, 0x00, 0x02, 0x05, 0x05, 0x00, 0x03, 0x07, 0x01, 0x01
        /*0010*/ 	.byte	0x02, 0x03, 0x00, 0x00, 0x02, 0x06, 0x01, 0x00, 0x04, 0x0b, 0x08, 0x00, 0x01, 0x00, 0x00, 0x00
        /*0020*/ 	.byte	0x00, 0x00, 0x00, 0x00


//--------------------- .nv.info.kernel           --------------------------
	.section	.nv.info.kernel,"",@"SHT_CUDA_INFO"
	.sectionflags	@""
	.align	4


	//----- nvinfo : EIATTR_CUDA_API_VERSION
	.align		4
        /*0000*/ 	.byte	0x04, 0x37
        /*0002*/ 	.short	(.L_9 - .L_8)
.L_8:
        /*0004*/ 	.word	0x00000082


	//----- nvinfo : EIATTR_KPARAM_INFO
	.align		4
.L_9:
        /*0008*/ 	.byte	0x04, 0x17
        /*000a*/ 	.short	(.L_11 - .L_10)
.L_10:
        /*000c*/ 	.word	0x00000000
        /*0010*/ 	.short	0x0004
        /*0012*/ 	.short	0x0020
        /*0014*/ 	.byte	0x00, 0xf5, 0x21, 0x00


	//----- nvinfo : EIATTR_KPARAM_INFO
	.align		4
.L_11:
        /*0018*/ 	.byte	0x04, 0x17
        /*001a*/ 	.short	(.L_13 - .L_12)
.L_12:
        /*001c*/ 	.word	0x00000000
        /*0020*/ 	.short	0x0003
        /*0022*/ 	.short	0x0018
        /*0024*/ 	.byte	0x00, 0xf5, 0x21, 0x00


	//----- nvinfo : EIATTR_KPARAM_INFO
	.align		4
.L_13:
        /*0028*/ 	.byte	0x04, 0x17
        /*002a*/ 	.short	(.L_15 - .L_14)
.L_14:
        /*002c*/ 	.word	0x00000000
        /*0030*/ 	.short	0x0002
        /*0032*/ 	.short	0x0010
        /*0034*/ 	.byte	0x00, 0xf5, 0x21, 0x00


	//----- nvinfo : EIATTR_KPARAM_INFO
	.align		4
.L_15:
        /*0038*/ 	.byte	0x04, 0x17
        /*003a*/ 	.short	(.L_17 - .L_16)
.L_16:
        /*003c*/ 	.word	0x00000000
        /*0040*/ 	.short	0x0001
        /*0042*/ 	.short	0x0008
        /*0044*/ 	.byte	0x00, 0xf5, 0x21, 0x00


	//----- nvinfo : EIATTR_KPARAM_INFO
	.align		4
.L_17:
        /*0048*/ 	.byte	0x04, 0x17
        /*004a*/ 	.short	(.L_19 - .L_18)
.L_18:
        /*004c*/ 	.word	0x00000000
        /*0050*/ 	.short	0x0000
        /*0052*/ 	.short	0x0000
        /*0054*/ 	.byte	0x00, 0xf5, 0x21, 0x00


	//----- nvinfo : EIATTR_SPARSE_MMA_MASK
	.align		4
.L_19:
        /*0058*/ 	.byte	0x03, 0x50
        /*005a*/ 	.short	0x0000


	//----- nvinfo : EIATTR_MAXREG_COUNT
	.align		4
        /*005c*/ 	.byte	0x03, 0x1b
        /*005e*/ 	.short	0x00ff


	//----- nvinfo : EIATTR_MERCURY_ISA_VERSION
	.align		4
        /*0060*/ 	.byte	0x03, 0x5f
        /*0062*/ 	.short	0x0101


	//----- nvinfo : EIATTR_VRC_CTA_INIT_COUNT
	.align		4
        /*0064*/ 	.byte	0x02, 0x4a
	.zero		1
	.zero		1


	//----- nvinfo : EIATTR_EXIT_INSTR_OFFSETS
	.align		4
        /*0068*/ 	.byte	0x04, 0x1c
        /*006a*/ 	.short	(.L_21 - .L_20)


	//   ....[0]....
.L_20:
        /*006c*/ 	.word	0x00000490


	//   ....[1]....
        /*0070*/ 	.word	0x00000540


	//   ....[2]....
        /*0074*/ 	.word	0x000005b0


	//----- nvinfo : EIATTR_CRS_STACK_SIZE
	.align		4
.L_21:
        /*0078*/ 	.byte	0x04, 0x1e
        /*007a*/ 	.short	(.L_23 - .L_22)
.L_22:
        /*007c*/ 	.word	0x00000000


	//----- nvinfo : EIATTR_CBANK_PARAM_SIZE
	.align		4
.L_23:
        /*0080*/ 	.byte	0x03, 0x19
        /*0082*/ 	.short	0x0028


	//----- nvinfo : EIATTR_PARAM_CBANK
	.align		4
        /*0084*/ 	.byte	0x04, 0x0a
        /*0086*/ 	.short	(.L_25 - .L_24)
	.align		4
.L_24:
        /*0088*/ 	.word	index@(.nv.constant0.kernel)
        /*008c*/ 	.short	0x0380
        /*008e*/ 	.short	0x0028


	//----- nvinfo : EIATTR_SW_WAR
	.align		4
.L_25:
        /*0090*/ 	.byte	0x04, 0x36
        /*0092*/ 	.short	(.L_27 - .L_26)
.L_26:
        /*0094*/ 	.word	0x00000008
.L_27:


//--------------------- .nv.callgraph             --------------------------
	.section	.nv.callgraph,"",@"SHT_CUDA_CALLGRAPH"
	.align	4
	.sectionentsize	8
	.align		4
        /*0000*/ 	.word	0x00000000
	.align		4
        /*0004*/ 	.word	0xffffffff
	.align		4
        /*0008*/ 	.word	0x00000000
	.align		4
        /*000c*/ 	.word	0xfffffffe
	.align		4
        /*0010*/ 	.word	0x00000000
	.align		4
        /*0014*/ 	.word	0xfffffffd
	.align		4
        /*0018*/ 	.word	0x00000000
	.align		4
        /*001c*/ 	.word	0xfffffffc


//--------------------- .text.kernel              --------------------------
	.section	.text.kernel,"ax",@progbits
	.align	128
        .global         kernel
        .type           kernel,@function
        .size           kernel,(.L_x_19 - kernel)
        .other          kernel,@"STO_CUDA_ENTRY STV_DEFAULT"
kernel:
.text.kernel:
[----:B------:R-:W-:Y:S08]  /*0000*/  LDC R1, c[0x0][0x37c] ;  /* 0x0000df00ff017b82 */ /* 0x000ff00000000800 */
[----:B------:R-:W0:Y:S01]  /*0010*/  LDC.64 R2, c[0x0][0x388] ;  /* 0x0000e200ff027b82 */ /* 0x000e220000000a00 */
[----:B------:R-:W0:Y:S02]  /*0020*/  LDCU.64 UR4, c[0x0][0x358] ;  /* 0x00006b00ff0477ac */ /* 0x000e240008000a00 */
[----:B0-----:R-:W2:Y:S05]  /*0030*/  LDG.E R2, desc[UR4][R2.64] ;  /* 0x0000000402027981 */ /* 0x001eaa000c1e1900 */
[----:B------:R-:W0:Y:S01]  /*0040*/  S2UR UR6, SR_CTAID.X ;  /* 0x00000000000679c3 */ /* 0x000e220000002500 */
[----:B------:R-:W-:Y:S01]  /*0050*/  BSSY.RECONVERGENT B0, `(.L_x_0) ;  /* 0x0000017000007945 */ /* 0x000fe20003800200 */
[----:B------:R-:W0:Y:S01]  /*0060*/  S2R R0, SR_TID.X ;  /* 0x0000000000007919 */ /* 0x000e220000002100 */
[----:B------:R-:W1:Y:S05]  /*0070*/  S2R R9, SR_TID.Y ;  /* 0x0000000000097919 */ /* 0x000e6a0000002200 */
[----:B------:R-:W0:Y:S08]  /*0080*/  LDC R5, c[0x0][0x360] ;  /* 0x0000d800ff057b82 */ /* 0x000e300000000800 */
[----:B------:R-:W1:Y:S08]  /*0090*/  S2UR UR7, SR_CTAID.Y ;  /* 0x00000000000779c3 */ /* 0x000e700000002600 */
[----:B------:R-:W1:Y:S01]  /*00a0*/  LDC R6, c[0x0][0x364] ;  /* 0x0000d900ff067b82 */ /* 0x000e620000000800 */
[----:B0-----:R-:W-:-:S05]  /*00b0*/  IMAD R5, R5, UR6, R0 ;  /* 0x0000000605057c24 */ /* 0x001fca000f8e0200 */
[----:B------:R-:W-:Y:S02]  /*00c0*/  I2FP.F32.U32 R0, R5 ;  /* 0x0000000500007245 */ /* 0x000fe40000201000 */
[----:B--2---:R-:W-:-:S04]  /*00d0*/  I2FP.F32.S32 R3, R2 ;  /* 0x0000000200037245 */ /* 0x004fc80000201400 */
[----:B------:R-:W0:Y:S08]  /*00e0*/  MUFU.RCP R4, R3 ;  /* 0x0000000300047308 */ /* 0x000e300000001000 */
[----:B------:R-:W2:Y:S01]  /*00f0*/  FCHK P0, R0, R3 ;  /* 0x0000000300007302 */ /* 0x000ea20000000000 */
[----:B0-----:R-:W-:-:S04]  /*0100*/  FFMA R7, -R3, R4, 1 ;  /* 0x3f80000003077423 */ /* 0x001fc80000000104 */
[----:B------:R-:W-:Y:S01]  /*0110*/  FFMA R7, R4, R7, R4 ;  /* 0x0000000704077223 */ /* 0x000fe20000000004 */
[----:B-1----:R-:W-:-:S03]  /*0120*/  IMAD R4, R6, UR7, R9 ;  /* 0x0000000706047c24 */ /* 0x002fc6000f8e0209 */
[----:B------:R-:W-:Y:S01]  /*0130*/  FFMA R6, R0, R7, RZ ;  /* 0x0000000700067223 */ /* 0x000fe200000000ff */
[----:B------:R-:W-:-:S03]  /*0140*/  IMAD R2, R4, R2, R5 ;  /* 0x0000000204027224 */ /* 0x000fc600078e0205 */
[----:B------:R-:W-:Y:S01]  /*0150*/  FFMA R5, -R3, R6, R0 ;  /* 0x0000000603057223 */ /* 0x000fe20000000100 */
[----:B------:R-:W-:-:S03]  /*0160*/  IMAD R2, R2, 0x3, RZ ;  /* 0x0000000302027824 */ /* 0x000fc600078e02ff */
[----:B------:R-:W-:Y:S01]  /*0170*/  FFMA R5, R7, R5, R6 ;  /* 0x0000000507057223 */ /* 0x000fe20000000006 */
[----:B--2---:R-:W-:Y:S06]  /*0180*/  @!P0 BRA `(.L_x_1) ;  /* 0x00000000000c8947 */ /* 0x004fec0003800000 */
[----:B------:R-:W-:-:S07]  /*0190*/  MOV R6, 0x1b0 ;  /* 0x000001b000067802 */ /* 0x000fce0000000f00 */
[----:B------:R-:W-:Y:S05]  /*01a0*/  CALL.REL.NOINC `($__internal_0_$__cuda_sm3x_div_rn_noftz_f32_slowpath) ;  /* 0x0000000400047944 */ /* 0x000fea0003c00000 */
[----:B------:R-:W-:-:S07]  /*01b0*/  IMAD.MOV.U32 R5, RZ, RZ, R0 ;  /* 0x000000ffff057224 */ /* 0x000fce00078e0000 */
.L_x_1:
[----:B------:R-:W-:Y:S05]  /*01c0*/  BSYNC.RECONVERGENT B0 ;  /* 0x0000000000007941 */ /* 0x000fea0003800200 */
.L_x_0:
[----:B------:R-:W0:Y:S08]  /*01d0*/  LDC.64 R8, c[0x0][0x390] ;  /* 0x0000e400ff087b82 */ /* 0x000e300000000a00 */
[----:B------:R-:W1:Y:S01]  /*01e0*/  LDC.64 R6, c[0x0][0x398] ;  /* 0x0000e600ff067b82 */ /* 0x000e620000000a00 */
[----:B0-----:R-:W2:Y:S04]  /*01f0*/  LDG.E R8, desc[UR4][R8.64] ;  /* 0x0000000408087981 */ /* 0x001ea8000c1e1900 */
[----:B-1----:R-:W3:Y:S01]  /*0200*/  LDG.E R7, desc[UR4][R6.64] ;  /* 0x0000000406077981 */ /* 0x002ee2000c1e1900 */
[----:B------:R-:W-:Y:S01]  /*0210*/  BSSY.RECONVERGENT B0, `(.L_x_2) ;  /* 0x0000011000007945 */ /* 0x000fe20003800200 */
[----:B--2---:R-:W-:-:S04]  /*0220*/  I2FP.F32.S32 R3, R8 ;  /* 0x0000000800037245 */ /* 0x004fc80000201400 */
[----:B------:R-:W0:Y:S01]  /*0230*/  MUFU.RCP R10, R3 ;  /* 0x00000003000a7308 */ /* 0x000e220000001000 */
[----:B---3--:R-:W-:Y:S02]  /*0240*/  IMAD.IADD R0, R4, 0x1, R7 ;  /* 0x0000000104007824 */ /* 0x008fe400078e0207 */
[----:B------:R-:W-:-:S03]  /*0250*/  IMAD.MOV.U32 R4, RZ, RZ, 0x40500000 ;  /* 0x40500000ff047424 */ /* 0x000fc600078e00ff */
[----:B------:R-:W-:Y:S01]  /*0260*/  I2FP.F32.U32 R0, R0 ;  /* 0x0000000000007245 */ /* 0x000fe20000201000 */
[----:B------:R-:W-:-:S03]  /*0270*/  FFMA R4, R5, R4, -2 ;  /* 0xc000000005047423 */ /* 0x000fc60000000004 */
[----:B------:R-:W1:Y:S01]  /*0280*/  FCHK P0, R0, R3 ;  /* 0x0000000300007302 */ /* 0x000e620000000000 */
[----:B0-----:R-:W-:-:S04]  /*0290*/  FFMA R11, -R3, R10, 1 ;  /* 0x3f800000030b7423 */ /* 0x001fc8000000010a */
[----:B------:R-:W-:-:S04]  /*02a0*/  FFMA R11, R10, R11, R10 ;  /* 0x0000000b0a0b7223 */ /* 0x000fc8000000000a */
[----:B------:R-:W-:-:S04]  /*02b0*/  FFMA R10, R0, R11, RZ ;  /* 0x0000000b000a7223 */ /* 0x000fc800000000ff */
[----:B------:R-:W-:-:S04]  /*02c0*/  FFMA R8, -R3, R10, R0 ;  /* 0x0000000a03087223 */ /* 0x000fc80000000100 */
[----:B------:R-:W-:Y:S01]  /*02d0*/  FFMA R8, R11, R8, R10 ;  /* 0x000000080b087223 */ /* 0x000fe2000000000a */
[----:B-1----:R-:W-:Y:S06]  /*02e0*/  @!P0 BRA `(.L_x_3) ;  /* 0x00000000000c8947 */ /* 0x002fec0003800000 */
[----:B------:R-:W-:-:S07]  /*02f0*/  MOV R6, 0x310 ;  /* 0x0000031000067802 */ /* 0x000fce0000000f00 */
[----:B------:R-:W-:Y:S05]  /*0300*/  CALL.REL.NOINC `($__internal_0_$__cuda_sm3x_div_rn_noftz_f32_slowpath) ;  /* 0x0000000000ac7944 */ /* 0x000fea0003c00000 */
[----:B------:R-:W-:-:S07]  /*0310*/  IMAD.MOV.U32 R8, RZ, RZ, R0 ;  /* 0x000000ffff087224 */ /* 0x000fce00078e0000 */
.L_x_3:
[----:B------:R-:W-:Y:S05]  /*0320*/  BSYNC.RECONVERGENT B0 ;  /* 0x0000000000007941 */ /* 0x000fea0003800200 */
.L_x_2:
[----:B------:R-:W-:Y:S01]  /*0330*/  IMAD.MOV.U32 R5, RZ, RZ, 0x40200000 ;  /* 0x40200000ff057424 */ /* 0x000fe200078e00ff */
[----:B------:R-:W-:Y:S01]  /*0340*/  BSSY.RECONVERGENT B0, `(.L_x_4) ;  /* 0x0000011000007945 */ /* 0x000fe20003800200 */
[----:B------:R-:W-:Y:S01]  /*0350*/  IMAD.MOV.U32 R0, RZ, RZ, RZ ;  /* 0x000000ffff007224 */ /* 0x000fe200078e00ff */
[----:B------:R-:W-:Y:S01]  /*0360*/  CS2R R6, SRZ ;  /* 0x0000000000067805 */ /* 0x000fe2000001ff00 */
[----:B------:R-:W-:Y:S01]  /*0370*/  FFMA R9, R8, R5, -1.25 ;  /* 0xbfa0000008097423 */ /* 0x000fe20000000005 */
[----:B------:R-:W-:Y:S02]  /*0380*/  IMAD.MOV.U32 R3, RZ, RZ, RZ ;  /* 0x000000ffff037224 */ /* 0x000fe400078e00ff */
[----:B------:R-:W-:-:S07]  /*0390*/  IMAD.MOV.U32 R5, RZ, RZ, RZ ;  /* 0x000000ffff057224 */ /* 0x000fce00078e00ff */
.L_x_5:
[----:B------:R-:W-:Y:S01]  /*03a0*/  FADD R8, R7, R7 ;  /* 0x0000000707087221 */ /* 0x000fe20000000000 */
[----:B------:R-:W-:Y:S01]  /*03b0*/  FADD R3, -R6, R3 ;  /* 0x0000000306037221 */ /* 0x000fe20000000100 */
[C---:B------:R-:W-:Y:S01]  /*03c0*/  ISETP.GE.U32.AND P0, PT, R0.reuse, 0xff, PT ;  /* 0x000000ff0000780c */ /* 0x040fe20003f06070 */
[----:B------:R-:W-:Y:S02]  /*03d0*/  VIADD R0, R0, 0x1 ;  /* 0x0000000100007836 */ /* 0x000fe40000000000 */
[----:B------:R-:W-:Y:S01]  /*03e0*/  FFMA R5, R8, R5, R9 ;  /* 0x0000000508057223 */ /* 0x000fe20000000009 */
[----:B------:R-:W-:-:S03]  /*03f0*/  FADD R7, R4, R3 ;  /* 0x0000000304077221 */ /* 0x000fc60000000000 */
[----:B------:R-:W-:Y:S01]  /*0400*/  FMUL R6, R5, R5 ;  /* 0x0000000505067220 */ /* 0x000fe20000400000 */
[----:B------:R-:W-:-:S04]  /*0410*/  FMUL R3, R7, R7 ;  /* 0x0000000707037220 */ /* 0x000fc80000400000 */
[----:B------:R-:W-:-:S05]  /*0420*/  FADD R8, R6, R3 ;  /* 0x0000000306087221 */ /* 0x000fca0000000000 */
[----:B------:R-:W-:-:S13]  /*0430*/  FSETP.LE.AND P1, PT, R8, 4, PT ;  /* 0x408000000800780b */ /* 0x000fda0003f23000 */
[----:B------:R-:W-:Y:S05]  /*0440*/  @!P0 BRA P1, `(.L_x_5) ;  /* 0xfffffffc00d48947 */ /* 0x000fea000083ffff */
[----:B------:R-:W-:Y:S05]  /*0450*/  BSYNC.RECONVERGENT B0 ;  /* 0x0000000000007941 */ /* 0x000fea0003800200 */
.L_x_4:
[----:B------:R-:W0:Y:S02]  /*0460*/  LDC.64 R4, c[0x0][0x3a0] ;  /* 0x0000e800ff047b82 */ /* 0x000e240000000a00 */
[----:B0-----:R-:W2:Y:S02]  /*0470*/  LDG.E R5, desc[UR4][R4.64] ;  /* 0x0000000404057981 */ /* 0x001ea4000c1e1900 */
[----:B--2---:R-:W-:-:S13]  /*0480*/  ISETP.GE.AND P0, PT, R2, R5, PT ;  /* 0x000000050200720c */ /* 0x004fda0003f06270 */
[----:B------:R-:W-:Y:S05]  /*0490*/  @P0 EXIT ;  /* 0x000000000000094d */ /* 0x000fea0003800000 */
[----:B------:R-:W-:-:S13]  /*04a0*/  ISETP.NE.AND P0, PT, R0, 0x100, PT ;  /* 0x000001000000780c */ /* 0x000fda0003f05270 */
[----:B------:R-:W-:Y:S05]  /*04b0*/  @P0 BRA `(.L_x_6) ;  /* 0x0000000000240947 */ /* 0x000fea0003800000 */
[----:B------:R-:W0:Y:S01]  /*04c0*/  LDCU.64 UR6, c[0x0][0x380] ;  /* 0x00007000ff0677ac */ /* 0x000e220008000a00 */
[----:B------:R-:W-:Y:S01]  /*04d0*/  IMAD.MOV.U32 R0, RZ, RZ, 0x1 ;  /* 0x00000001ff007424 */ /* 0x000fe200078e00ff */
[----:B0-----:R-:W-:-:S04]  /*04e0*/  IADD3 R4, P0, PT, R2, UR6, RZ ;  /* 0x0000000602047c10 */ /* 0x001fc8000ff1e0ff */
[----:B------:R-:W-:Y:S02]  /*04f0*/  LEA.HI.X.SX32 R5, R2, UR7, 0x1, P0 ;  /* 0x0000000702057c11 */ /* 0x000fe400080f0eff */
[----:B------:R-:W-:-:S03]  /*0500*/  PRMT R2, R0, 0x7610, R2 ;  /* 0x0000761000027816 */ /* 0x000fc60000000002 */
[----:B------:R-:W-:Y:S04]  /*0510*/  STG.E.U8 desc[UR4][R4.64], RZ ;  /* 0x000000ff04007986 */ /* 0x000fe8000c101104 */
[----:B------:R-:W-:Y:S04]  /*0520*/  STG.E.U8 desc[UR4][R4.64+0x1], R2 ;  /* 0x0000010204007986 */ /* 0x000fe8000c101104 */
[----:B------:R-:W-:Y:S01]  /*0530*/  STG.E.U8 desc[UR4][R4.64+0x2], RZ ;  /* 0x000002ff04007986 */ /* 0x000fe2000c101104 */
[----:B------:R-:W-:Y:S05]  /*0540*/  EXIT ;  /* 0x000000000000794d */ /* 0x000fea0003800000 */
.L_x_6:
[----:B------:R-:W0:Y:S02]  /*0550*/  LDCU.64 UR6, c[0x0][0x380] ;  /* 0x00007000ff0677ac */ /* 0x000e240008000a00 */
[----:B0-----:R-:W-:-:S04]  /*0560*/  IADD3 R4, P0, PT, R2, UR6, RZ ;  /* 0x0000000602047c10 */ /* 0x001fc8000ff1e0ff */
[----:B------:R-:W-:-:S05]  /*0570*/  LEA.HI.X.SX32 R5, R2, UR7, 0x1, P0 ;  /* 0x0000000702057c11 */ /* 0x000fca00080f0eff */
[----:B------:R-:W-:Y:S04]  /*0580*/  STG.E.U8 desc[UR4][R4.64+0x1], R0 ;  /* 0x0000010004007986 */ /* 0x000fe8000c101104 */
[----:B------:R-:W-:Y:S04]  /*0590*/  STG.E.U8 desc[UR4][R4.64], RZ ;  /* 0x000000ff04007986 */ /* 0x000fe8000c101104 */
[----:B------:R-:W-:Y:S01]  /*05a0*/  STG.E.U8 desc[UR4][R4.64+0x2], RZ ;  /* 0x000002ff04007986 */ /* 0x000fe2000c101104 */
[----:B------:R-:W-:Y:S05]  /*05b0*/  EXIT ;  /* 0x000000000000794d */ /* 0x000fea0003800000 */
        .weak           $__internal_0_$__cuda_sm3x_div_rn_noftz_f32_slowpath
        .type           $__internal_0_$__cuda_sm3x_div_rn_noftz_f32_slowpath,@function
        .size           $__internal_0_$__cuda_sm3x_div_rn_noftz_f32_slowpath,(.L_x_19 - $__internal_0_$__cuda_sm3x_div_rn_noftz_f32_slowpath)
$__internal_0_$__cuda_sm3x_div_rn_noftz_f32_slowpath:
[----:B------:R-:W-:Y:S01]  /*05c0*/  SHF.R.U32.HI R7, RZ, 0x17, R3 ;  /* 0x00000017ff077819 */ /* 0x000fe20000011603 */
[----:B------:R-:W-:Y:S01]  /*05d0*/  BSSY.RECONVERGENT B1, `(.L_x_7) ;  /* 0x0000062000017945 */ /* 0x000fe20003800200 */
[----:B------:R-:W-:Y:S02]  /*05e0*/  SHF.R.U32.HI R5, RZ, 0x17, R0 ;  /* 0x00000017ff057819 */ /* 0x000fe40000011600 */
[----:B------:R-:W-:Y:S02]  /*05f0*/  LOP3.LUT R12, R7, 0xff, RZ, 0xc0, !PT ;  /* 0x000000ff070c7812 */ /* 0x000fe400078ec0ff */
[----:B------:R-:W-:-:S03]  /*0600*/  LOP3.LUT R10, R5, 0xff, RZ, 0xc0, !PT ;  /* 0x000000ff050a7812 */ /* 0x000fc600078ec0ff */
[----:B------:R-:W-:Y:S02]  /*0610*/  VIADD R8, R12, 0xffffffff ;  /* 0xffffffff0c087836 */ /* 0x000fe40000000000 */
[----:B------:R-:W-:-:S03]  /*0620*/  VIADD R7, R10, 0xffffffff ;  /* 0xffffffff0a077836 */ /* 0x000fc60000000000 */
[----:B------:R-:W-:-:S04]  /*0630*/  ISETP.GT.U32.AND P0, PT, R8, 0xfd, PT ;  /* 0x000000fd0800780c */ /* 0x000fc80003f04070 */
[----:B------:R-:W-:-:S13]  /*0640*/  ISETP.GT.U32.OR P0, PT, R7, 0xfd, P0 ;  /* 0x000000fd0700780c */ /* 0x000fda0000704470 */
[----:B------:R-:W-:Y:S01]  /*0650*/  @!P0 IMAD.MOV.U32 R5, RZ, RZ, RZ ;  /* 0x000000ffff058224 */ /* 0x000fe200078e00ff */
[----:B------:R-:W-:Y:S06]  /*0660*/  @!P0 BRA `(.L_x_8) ;  /* 0x00000000005c8947 */ /* 0x000fec0003800000 */
[----:B------:R-:W-:Y:S02]  /*0670*/  FSETP.GTU.FTZ.AND P0, PT, |R0|, +INF , PT ;  /* 0x7f8000000000780b */ /* 0x000fe40003f1c200 */
[----:B------:R-:W-:-:S04]  /*0680*/  FSETP.GTU.FTZ.AND P1, PT, |R3|, +INF , PT ;  /* 0x7f8000000300780b */ /* 0x000fc80003f3c200 */
[----:B------:R-:W-:-:S13]  /*0690*/  PLOP3.LUT P0, PT, P0, P1, PT, 0xf8, 0x8f ;  /* 0x00000000008f781c */ /* 0x000fda0000703f70 */
[----:B------:R-:W-:Y:S05]  /*06a0*/  @P0 BRA `(.L_x_9) ;  /* 0x00000004004c0947 */ /* 0x000fea0003800000 */
[----:B------:R-:W-:-:S13]  /*06b0*/  LOP3.LUT P0, RZ, R3, 0x7fffffff, R0, 0xc8, !PT ;  /* 0x7fffffff03ff7812 */ /* 0x000fda000780c800 */
[----:B------:R-:W-:Y:S05]  /*06c0*/  @!P0 BRA `(.L_x_10) ;  /* 0x00000004003c8947 */ /* 0x000fea0003800000 */
[C---:B------:R-:W-:Y:S02]  /*06d0*/  FSETP.NEU.FTZ.AND P2, PT, |R0|.reuse, +INF , PT ;  /* 0x7f8000000000780b */ /* 0x040fe40003f5d200 */
[----:B------:R-:W-:Y:S02]  /*06e0*/  FSETP.NEU.FTZ.AND P1, PT, |R3|, +INF , PT ;  /* 0x7f8000000300780b */ /* 0x000fe40003f3d200 */
[----:B------:R-:W-:-:S11]  /*06f0*/  FSETP.NEU.FTZ.AND P0, PT, |R0|, +INF , PT ;  /* 0x7f8000000000780b */ /* 0x000fd60003f1d200 */
[----:B------:R-:W-:Y:S05]  /*0700*/  @!P1 BRA !P2, `(.L_x_10) ;  /* 0x00000004002c9947 */ /* 0x000fea0005000000 */
[----:B------:R-:W-:-:S04]  /*0710*/  LOP3.LUT P2, RZ, R0, 0x7fffffff, RZ, 0xc0, !PT ;  /* 0x7fffffff00ff7812 */ /* 0x000fc8000784c0ff */
[----:B------:R-:W-:-:S13]  /*0720*/  PLOP3.LUT P1, PT, P1, P2, PT, 0x2f, 0xf2 ;  /* 0x0000000000f2781c */ /* 0x000fda0000f24577 */
[----:B------:R-:W-:Y:S05]  /*0730*/  @P1 BRA `(.L_x_11) ;  /* 0x0000000400181947 */ /* 0x000fea0003800000 */
[----:B------:R-:W-:-:S04]  /*0740*/  LOP3.LUT P1, RZ, R3, 0x7fffffff, RZ, 0xc0, !PT ;  /* 0x7fffffff03ff7812 */ /* 0x000fc8000782c0ff */
[----:B------:R-:W-:-:S13]  /*0750*/  PLOP3.LUT P0, PT, P0, P1, PT, 0x2f, 0xf2 ;  /* 0x0000000000f2781c */ /* 0x000fda0000702577 */
[----:B------:R-:W-:Y:S05]  /*0760*/  @P0 BRA `(.L_x_12) ;  /* 0x0000000400000947 */ /* 0x000fea0003800000 */
[----:B------:R-:W-:Y:S02]  /*0770*/  ISETP.GE.AND P0, PT, R7, RZ, PT ;  /* 0x000000ff0700720c */ /* 0x000fe40003f06270 */
[----:B------:R-:W-:-:S11]  /*0780*/  ISETP.GE.AND P1, PT, R8, RZ, PT ;  /* 0x000000ff0800720c */ /* 0x000fd60003f26270 */
[----:B------:R-:W-:Y:S02]  /*0790*/  @P0 IMAD.MOV.U32 R5, RZ, RZ, RZ ;  /* 0x000000ffff050224 */ /* 0x000fe400078e00ff */
[----:B------:R-:W-:Y:S01]  /*07a0*/  @!P0 FFMA R0, R0, 1.84467440737095516160e+19, RZ ;  /* 0x5f80000000008823 */ /* 0x000fe200000000ff */
[----:B------:R-:W-:Y:S02]  /*07b0*/  @!P0 IMAD.MOV.U32 R5, RZ, RZ, -0x40 ;  /* 0xffffffc0ff058424 */ /* 0x000fe400078e00ff */
[----:B------:R-:W-:Y:S02]  /*07c0*/  @!P1 FFMA R3, R3, 1.84467440737095516160e+19, RZ ;  /* 0x5f80000003039823 */ /* 0x000fe400000000ff */
[----:B------:R-:W-:-:S07]  /*07d0*/  @!P1 VIADD R5, R5, 0x40 ;  /* 0x0000004005059836 */ /* 0x000fce0000000000 */
.L_x_8:
[----:B------:R-:W-:Y:S01]  /*07e0*/  LEA R8, R12, 0xc0800000, 0x17 ;  /* 0xc08000000c087811 */ /* 0x000fe200078eb8ff */
[----:B------:R-:W-:Y:S04]  /*07f0*/  BSSY.RECONVERGENT B2, `(.L_x_13) ;  /* 0x0000036000027945 */ /* 0x000fe80003800200 */
[----:B------:R-:W-:Y:S02]  /*0800*/  IMAD.IADD R8, R3, 0x1, -R8 ;  /* 0x0000000103087824 */ /* 0x000fe400078e0a08 */
[----:B------:R-:W-:Y:S02]  /*0810*/  VIADD R3, R10, 0xffffff81 ;  /* 0xffffff810a037836 */ /* 0x000fe40000000000 */
[----:B------:R0:W1:Y:S01]  /*0820*/  MUFU.RCP R7, R8 ;  /* 0x0000000800077308 */ /* 0x0000620000001000 */
[----:B------:R-:W-:Y:S01]  /*0830*/  FADD.FTZ R9, -R8, -RZ ;  /* 0x800000ff08097221 */ /* 0x000fe20000010100 */
[C---:B------:R-:W-:Y:S01]  /*0840*/  IMAD R0, R3.reuse, -0x800000, R0 ;  /* 0xff80000003007824 */ /* 0x040fe200078e0200 */
[----:B0-----:R-:W-:-:S05]  /*0850*/  IADD3 R8, PT, PT, R3, 0x7f, -R12 ;  /* 0x0000007f03087810 */ /* 0x001fca0007ffe80c */
[----:B------:R-:W-:Y:S02]  /*0860*/  IMAD.IADD R8, R8, 0x1, R5 ;  /* 0x0000000108087824 */ /* 0x000fe400078e0205 */
[----:B-1----:R-:W-:-:S04]  /*0870*/  FFMA R10, R7, R9, 1 ;  /* 0x3f800000070a7423 */ /* 0x002fc80000000009 */
[----:B------:R-:W-:-:S04]  /*0880*/  FFMA R14, R7, R10, R7 ;  /* 0x0000000a070e7223 */ /* 0x000fc80000000007 */
[----:B------:R-:W-:-:S04]  /*0890*/  FFMA R7, R0, R14, RZ ;  /* 0x0000000e00077223 */ /* 0x000fc800000000ff */
[----:B------:R-:W-:-:S04]  /*08a0*/  FFMA R10, R9, R7, R0 ;  /* 0x00000007090a7223 */ /* 0x000fc80000000000 */
[----:B------:R-:W-:-:S04]  /*08b0*/  FFMA R7, R14, R10, R7 ;  /* 0x0000000a0e077223 */ /* 0x000fc80000000007 */
[----:B------:R-:W-:-:S04]  /*08c0*/  FFMA R10, R9, R7, R0 ;  /* 0x00000007090a7223 */ /* 0x000fc80000000000 */
[----:B------:R-:W-:-:S05]  /*08d0*/  FFMA R0, R14, R10, R7 ;  /* 0x0000000a0e007223 */ /* 0x000fca0000000007 */
[----:B------:R-:W-:-:S04]  /*08e0*/  SHF.R.U32.HI R3, RZ, 0x17, R0 ;  /* 0x00000017ff037819 */ /* 0x000fc80000011600 */
[----:B------:R-:W-:-:S05]  /*08f0*/  LOP3.LUT R3, R3, 0xff, RZ, 0xc0, !PT ;  /* 0x000000ff03037812 */ /* 0x000fca00078ec0ff */
[----:B------:R-:W-:-:S04]  /*0900*/  IMAD.IADD R9, R3, 0x1, R8 ;  /* 0x0000000103097824 */ /* 0x000fc800078e0208 */
[----:B------:R-:W-:-:S05]  /*0910*/  VIADD R3, R9, 0xffffffff ;  /* 0xffffffff09037836 */ /* 0x000fca0000000000 */
[----:B------:R-:W-:-:S13]  /*0920*/  ISETP.GE.U32.AND P0, PT, R3, 0xfe, PT ;  /* 0x000000fe0300780c */ /* 0x000fda0003f06070 */
[----:B------:R-:W-:Y:S05]  /*0930*/  @!P0 BRA `(.L_x_14) ;  /* 0x0000000000808947 */ /* 0x000fea0003800000 */
[----:B------:R-:W-:-:S13]  /*0940*/  ISETP.GT.AND P0, PT, R9, 0xfe, PT ;  /* 0x000000fe0900780c */ /* 0x000fda0003f04270 */
[----:B------:R-:W-:Y:S05]  /*0950*/  @P0 BRA `(.L_x_15) ;  /* 0x00000000006c0947 */ /* 0x000fea0003800000 */
[----:B------:R-:W-:-:S13]  /*0960*/  ISETP.GE.AND P0, PT, R9, 0x1, PT ;  /* 0x000000010900780c */ /* 0x000fda0003f06270 */
[----:B------:R-:W-:Y:S05]  /*0970*/  @P0 BRA `(.L_x_16) ;  /* 0x0000000000740947 */ /* 0x000fea0003800000 */
[----:B------:R-:W-:Y:S02]  /*0980*/  ISETP.GE.AND P0, PT, R9, -0x18, PT ;  /* 0xffffffe80900780c */ /* 0x000fe40003f06270 */
[----:B------:R-:W-:-:S11]  /*0990*/  LOP3.LUT R0, R0, 0x80000000, RZ, 0xc0, !PT ;  /* 0x8000000000007812 */ /* 0x000fd600078ec0ff */
[----:B------:R-:W-:Y:S05]  /*09a0*/  @!P0 BRA `(.L_x_16) ;  /* 0x0000000000688947 */ /* 0x000fea0003800000 */
[CCC-:B------:R-:W-:Y:S01]  /*09b0*/  FFMA.RZ R3, R14.reuse, R10.reuse, R7.reuse ;  /* 0x0000000a0e037223 */ /* 0x1c0fe2000000c007 */
[CCC-:B------:R-:W-:Y:S01]  /*09c0*/  FFMA.RM R8, R14.reuse, R10.reuse, R7.reuse ;  /* 0x0000000a0e087223 */ /* 0x1c0fe20000004007 */
[C---:B------:R-:W-:Y:S02]  /*09d0*/  ISETP.NE.AND P2, PT, R9.reuse, RZ, PT ;  /* 0x000000ff0900720c */ /* 0x040fe40003f45270 */
[----:B------:R-:W-:Y:S02]  /*09e0*/  ISETP.NE.AND P1, PT, R9, RZ, PT ;  /* 0x000000ff0900720c */ /* 0x000fe40003f25270 */
[----:B------:R-:W-:Y:S01]  /*09f0*/  LOP3.LUT R5, R3, 0x7fffff, RZ, 0xc0, !PT ;  /* 0x007fffff03057812 */ /* 0x000fe200078ec0ff */
[----:B------:R-:W-:Y:S01]  /*0a00*/  FFMA.RP R3, R14, R10, R7 ;  /* 0x0000000a0e037223 */ /* 0x000fe20000008007 */
[----:B------:R-:W-:Y:S02]  /*0a10*/  VIADD R10, R9, 0x20 ;  /* 0x00000020090a7836 */ /* 0x000fe40000000000 */
[----:B------:R-:W-:Y:S01]  /*0a20*/  LOP3.LUT R5, R5, 0x800000, RZ, 0xfc, !PT ;  /* 0x0080000005057812 */ /* 0x000fe200078efcff */
[----:B------:R-:W-:Y:S01]  /*0a30*/  IMAD.MOV R7, RZ, RZ, -R9 ;  /* 0x000000ffff077224 */ /* 0x000fe200078e0a09 */
[----:B------:R-:W-:-:S02]  /*0a40*/  FSETP.NEU.FTZ.AND P0, PT, R3, R8, PT ;  /* 0x000000080300720b */ /* 0x000fc40003f1d000 */
[----:B------:R-:W-:Y:S02]  /*0a50*/  SHF.L.U32 R10, R5, R10, RZ ;  /* 0x0000000a050a7219 */ /* 0x000fe400000006ff */
[----:B------:R-:W-:Y:S02]  /*0a60*/  SEL R8, R7, RZ, P2 ;  /* 0x000000ff07087207 */ /* 0x000fe40001000000 */
[----:B------:R-:W-:Y:S02]  /*0a70*/  ISETP.NE.AND P1, PT, R10, RZ, P1 ;  /* 0x000000ff0a00720c */ /* 0x000fe40000f25270 */
[----:B------:R-:W-:Y:S02]  /*0a80*/  SHF.R.U32.HI R8, RZ, R8, R5 ;  /* 0x00000008ff087219 */ /* 0x000fe40000011605 */
[----:B------:R-:W-:Y:S02]  /*0a90*/  PLOP3.LUT P0, PT, P0, P1, PT, 0xf8, 0x8f ;  /* 0x00000000008f781c */ /* 0x000fe40000703f70 */
[----:B------:R-:W-:-:S02]  /*0aa0*/  SHF.R.U32.HI R10, RZ, 0x1, R8 ;  /* 0x00000001ff0a7819 */ /* 0x000fc40000011608 */
[----:B------:R-:W-:-:S04]  /*0ab0*/  SEL R3, RZ, 0x1, !P0 ;  /* 0x00000001ff037807 */ /* 0x000fc80004000000 */
[----:B------:R-:W-:-:S04]  /*0ac0*/  LOP3.LUT R3, R3, 0x1, R10, 0xf8, !PT ;  /* 0x0000000103037812 */ /* 0x000fc800078ef80a */
[----:B------:R-:W-:-:S05]  /*0ad0*/  LOP3.LUT R3, R3, R8, RZ, 0xc0, !PT ;  /* 0x0000000803037212 */ /* 0x000fca00078ec0ff */
[----:B------:R-:W-:-:S05]  /*0ae0*/  IMAD.IADD R3, R10, 0x1, R3 ;  /* 0x000000010a037824 */ /* 0x000fca00078e0203 */
[----:B------:R-:W-:Y:S01]  /*0af0*/  LOP3.LUT R0, R3, R0, RZ, 0xfc, !PT ;  /* 0x0000000003007212 */ /* 0x000fe200078efcff */
[----:B------:R-:W-:Y:S06]  /*0b00*/  BRA `(.L_x_16) ;  /* 0x0000000000107947 */ /* 0x000fec0003800000 */
.L_x_15:
[----:B------:R-:W-:-:S04]  /*0b10*/  LOP3.LUT R0, R0, 0x80000000, RZ, 0xc0, !PT ;  /* 0x8000000000007812 */ /* 0x000fc800078ec0ff */
[----:B------:R-:W-:Y:S01]  /*0b20*/  LOP3.LUT R0, R0, 0x7f800000, RZ, 0xfc, !PT ;  /* 0x7f80000000007812 */ /* 0x000fe200078efcff */
[----:B------:R-:W-:Y:S06]  /*0b30*/  BRA `(.L_x_16) ;  /* 0x0000000000047947 */ /* 0x000fec0003800000 */
.L_x_14:
[----:B------:R-:W-:-:S07]  /*0b40*/  IMAD R0, R8, 0x800000, R0 ;  /* 0x0080000008007824 */ /* 0x000fce00078e0200 */
.L_x_16:
[----:B------:R-:W-:Y:S05]  /*0b50*/  BSYNC.RECONVERGENT B2 ;  /* 0x0000000000027941 */ /* 0x000fea0003800200 */
.L_x_13:
[----:B------:R-:W-:Y:S05]  /*0b60*/  BRA `(.L_x_17) ;  /* 0x0000000000207947 */ /* 0x000fea0003800000 */
.L_x_12:
[----:B------:R-:W-:-:S04]  /*0b70*/  LOP3.LUT R0, R3, 0x80000000, R0, 0x48, !PT ;  /* 0x8000000003007812 */ /* 0x000fc800078e4800 */
[----:B------:R-:W-:Y:S01]  /*0b80*/  LOP3.LUT R0, R0, 0x7f800000, RZ, 0xfc, !PT ;  /* 0x7f80000000007812 */ /* 0x000fe200078efcff */
[----:B------:R-:W-:Y:S06]  /*0b90*/  BRA `(.L_x_17) ;  /* 0x0000000000147947 */ /* 0x000fec0003800000 */
.L_x_11:
[----:B------:R-:W-:Y:S01]  /*0ba0*/  LOP3.LUT R0, R3, 0x80000000, R0, 0x48, !PT ;  /* 0x8000000003007812 */ /* 0x000fe200078e4800 */
[----:B------:R-:W-:Y:S06]  /*0bb0*/  BRA `(.L_x_17) ;  /* 0x00000000000c7947 */ /* 0x000fec0003800000 */
.L_x_10:
[----:B------:R-:W0:Y:S01]  /*0bc0*/  MUFU.RSQ R0, -QNAN ;  /* 0xffc0000000007908 */ /* 0x000e220000001400 */
[----:B------:R-:W-:Y:S05]  /*0bd0*/  BRA `(.L_x_17) ;  /* 0x0000000000047947 */ /* 0x000fea0003800000 */
.L_x_9:
[----:B------:R-:W-:-:S07]  /*0be0*/  FADD.FTZ R0, R0, R3 ;  /* 0x0000000300007221 */ /* 0x000fce0000010000 */
.L_x_17:
[----:B------:R-:W-:Y:S05]  /*0bf0*/  BSYNC.RECONVERGENT B1 ;  /* 0x0000000000017941 */ /* 0x000fea0003800200 */
.L_x_7:
[----:B------:R-:W-:-:S04]  /*0c00*/  IMAD.MOV.U32 R7, RZ, RZ, 0x0 ;  /* 0x00000000ff077424 */ /* 0x000fc800078e00ff */
[----:B0-----:R-:W-:Y:S05]  /*0c10*/  RET.REL.NODEC R6 `(kernel) ;  /* 0xfffffff006f87950 */ /* 0x001fea0003c3ffff */
.L_x_18:
[----:B------:R-:W-:-:S00]  /*0c20*/  BRA `(.L_x_18) ;  /* 0xfffffffc00fc7947 */ /* 0x000fc0000383ffff */
[----:B------:R-:W-:-:S00]  /*0c30*/  NOP ;  /* 0x0000000000007918 */ /* 0x000fc00000000000 */
        /* <DEDUP_REMOVED lines=12> */
.L_x_19:


//--------------------- .nv.shared.reserved.0     --------------------------
	.section	.nv.shared.reserved.0,"aw",@nobits
	.weak		__nv_reservedSMEM_offset_0_alias
	.size		__nv_reservedSMEM_offset_0_alias, 0, 64
	.other		__nv_reservedSMEM_offset_0_alias,@"STO_CUDA_RESERVED_SHARED STV_DEFAULT"
__nv_reservedSMEM_offset_0_alias:
	.zero		0
	.zero		64


//--------------------- .nv.constant0.kernel      --------------------------
	.section	.nv.constant0.kernel,"a",@progbits
	.sectionflags	@""
	.align	4
.nv.constant0.kernel:
	.zero		936


//--------------------- SYMBOLS --------------------------

	.type		.nv.reservedSmem.offset0,@object
	.size		.nv.reservedSmem.offset0,0x4
